//
// Generated by NVIDIA NVVM Compiler
//
// Compiler Build ID: CL-36424714
// Cuda compilation tools, release 13.0, V13.0.88
// Based on NVVM 20.0.0
//

.version 9.0
.target sm_100
.address_size 64

	// .globl	_Z7kreducePji

.visible .entry _Z7kreducePji(
	.param .u64 .ptr .align 1 _Z7kreducePji_param_0,
	.param .u32 _Z7kreducePji_param_1
)
{
	.reg .pred 	%p<6>;
	.reg .b32 	%r<11>;
	.reg .b64 	%rd<7>;

	ld.param.u64 	%rd2, [_Z7kreducePji_param_0];
	ld.param.u32 	%r4, [_Z7kreducePji_param_1];
	mov.u32 	%r1, %tid.x;
	setp.lt.s32 	%p1, %r4, 2;
	@%p1 bra 	$L__BB0_5;
	cvta.to.global.u64 	%rd3, %rd2;
	mul.wide.u32 	%rd4, %r1, 4;
	add.s64 	%rd1, %rd3, %rd4;
	mov.u32 	%r10, %r4;
$L__BB0_2:
	shr.u32 	%r3, %r10, 1;
	setp.ge.u32 	%p2, %r1, %r3;
	add.s32 	%r6, %r3, %r1;
	setp.ge.s32 	%p3, %r6, %r4;
	or.pred  	%p4, %p2, %p3;
	@%p4 bra 	$L__BB0_4;
	mul.wide.u32 	%rd5, %r3, 4;
	add.s64 	%rd6, %rd1, %rd5;
	ld.global.u32 	%r7, [%rd6];
	ld.global.u32 	%r8, [%rd1];
	add.s32 	%r9, %r8, %r7;
	st.global.u32 	[%rd1], %r9;
$L__BB0_4:
	bar.sync 	0;
	setp.gt.u32 	%p5, %r10, 3;
	mov.u32 	%r10, %r3;
	@%p5 bra 	$L__BB0_2;
$L__BB0_5:
	ret;

}


// ===== COMPILED SASS (sm_100) =====

	.target	sm_100

	.elftype	@"ET_EXEC"


//--------------------- .note.nv.tkinfo           --------------------------
	.section	.note.nv.tkinfo,"",@"SHT_NOTE"
	.sectionflags	@"SHF_NOTE_NV_TKINFO"
	.tkinfo
        /*0018*/ 	.word	0x00000002
        /*0030*/ 	.string	""
        /*0030*/ 	.string	"ptxas"
        /*0030*/ 	.string	"Cuda compilation tools, release 13.0, V13.0.88"
        /*0030*/ 	.string	"Build cuda_13.0.r13.0/compiler.36424714_0"
        /*0030*/ 	.string	"-arch sm_100 -m 64 "



//--------------------- .note.nv.cuinfo           --------------------------
	.section	.note.nv.cuinfo,"",@"SHT_NOTE"
	.sectionflags	@"SHF_NOTE_NV_CUINFO"
        /*0018*/ 	.short	0x0002
        /*001a*/ 	.short	0x0064
        /*001c*/ 	.short	0x0082
	.zero		2


//--------------------- .nv.info                  --------------------------
	.section	.nv.info,"",@"SHT_CUDA_INFO"
	.align	4


	//----- nvinfo : EIATTR_REGCOUNT
	.align		4
        /*0000*/ 	.byte	0x04, 0x2f
        /*0002*/ 	.short	(.L_1 - .L_0)
	.align		4
.L_0:
        /*0004*/ 	.word	index@(_Z7kreducePji)
        /*0008*/ 	.word	0x0000000c


	//----- nvinfo : EIATTR_FRAME_SIZE
	.align		4
.L_1:
        /*000c*/ 	.byte	0x04, 0x11
        /*000e*/ 	.short	(.L_3 - .L_2)
	.align		4
.L_2:
        /*0010*/ 	.word	index@(_Z7kreducePji)
        /*0014*/ 	.word	0x00000000


	//----- nvinfo : EIATTR_MIN_STACK_SIZE
	.align		4
.L_3:
        /*0018*/ 	.byte	0x04, 0x12
        /*001a*/ 	.short	(.L_5 - .L_4)
	.align		4
.L_4:
        /*001c*/ 	.word	index@(_Z7kreducePji)
        /*0020*/ 	.word	0x00000000
.L_5:


//--------------------- .nv.compat                --------------------------
	.section	.nv.compat,"",@"SHT_CUDA_COMPAT_INFO"
	.align	4
        /*0000*/ 	.byte	0x02, 0x09, 0x00, 0x00, 0x02, 0x02, 0x01, 0x00, 0x02, 0x05, 0x05, 0x00, 0x03, 0x07, 0x01, 0x01
        /*0010*/ 	.byte	0x02, 0x03, 0x00, 0x00, 0x02, 0x06, 0x01, 0x00, 0x04, 0x0b, 0x08, 0x00, 0x09, 0x00, 0x00, 0x00
        /*0020*/ 	.byte	0x00, 0x00, 0x00, 0x00


//--------------------- .nv.info._Z7kreducePji    --------------------------
	.section	.nv.info._Z7kreducePji,"",@"SHT_CUDA_INFO"
	.sectionflags	@""
	.align	4


	//----- nvinfo : EIATTR_CUDA_API_VERSION
	.align		4
        /*0000*/ 	.byte	0x04, 0x37
        /*0002*/ 	.short	(.L_7 - .L_6)
.L_6:
        /*0004*/ 	.word	0x00000082


	//----- nvinfo : EIATTR_KPARAM_INFO
	.align		4
.L_7:
        /*0008*/ 	.byte	0x04, 0x17
        /*000a*/ 	.short	(.L_9 - .L_8)
.L_8:
        /*000c*/ 	.word	0x00000000
        /*0010*/ 	.short	0x0001
        /*0012*/ 	.short	0x0008
        /*0014*/ 	.byte	0x00, 0xf0, 0x11, 0x00


	//----- nvinfo : EIATTR_KPARAM_INFO
	.align		4
.L_9:
        /*0018*/ 	.byte	0x04, 0x17
        /*001a*/ 	.short	(.L_11 - .L_10)
.L_10:
        /*001c*/ 	.word	0x00000000
        /*0020*/ 	.short	0x0000
        /*0022*/ 	.short	0x0000
        /*0024*/ 	.byte	0x00, 0xf5, 0x21, 0x00


	//----- nvinfo : EIATTR_SPARSE_MMA_MASK
	.align		4
.L_11:
        /*0028*/ 	.byte	0x03, 0x50
        /*002a*/ 	.short	0x0000


	//----- nvinfo : EIATTR_MAXREG_COUNT
	.align		4
        /*002c*/ 	.byte	0x03, 0x1b
        /*002e*/ 	.short	0x00ff


	//----- nvinfo : EIATTR_NUM_BARRIERS
	.align		4
        /*0030*/ 	.byte	0x02, 0x4c
        /*0032*/ 	.byte	0x01
	.zero		1


	//----- nvinfo : EIATTR_MERCURY_ISA_VERSION
	.align		4
        /*0034*/ 	.byte	0x03, 0x5f
        /*0036*/ 	.short	0x0101


	//----- nvinfo : EIATTR_VRC_CTA_INIT_COUNT
	.align		4
        /*0038*/ 	.byte	0x02, 0x4a
	.zero		1
	.zero		1


	//----- nvinfo : EIATTR_EXIT_INSTR_OFFSETS
	.align		4
        /*003c*/ 	.byte	0x04, 0x1c
        /*003e*/ 	.short	(.L_13 - .L_12)


	//   ....[0]....
.L_12:
        /*0040*/ 	.word	0x00000030


	//   ....[1]....
        /*0044*/ 	.word	0x000001b0


	//----- nvinfo : EIATTR_CRS_STACK_SIZE
	.align		4
.L_13:
        /*0048*/ 	.byte	0x04, 0x1e
        /*004a*/ 	.short	(.L_15 - .L_14)
.L_14:
        /*004c*/ 	.word	0x00000000


	//----- nvinfo : EIATTR_CBANK_PARAM_SIZE
	.align		4
.L_15:
        /*0050*/ 	.byte	0x03, 0x19
        /*0052*/ 	.short	0x000c


	//----- nvinfo : EIATTR_PARAM_CBANK
	.align		4
        /*0054*/ 	.byte	0x04, 0x0a
        /*0056*/ 	.short	(.L_17 - .L_16)
	.align		4
.L_16:
        /*0058*/ 	.word	index@(.nv.constant0._Z7kreducePji)
        /*005c*/ 	.short	0x0380
        /*005e*/ 	.short	0x000c


	//----- nvinfo : EIATTR_SW_WAR
	.align		4
.L_17:
        /*0060*/ 	.byte	0x04, 0x36
        /*0062*/ 	.short	(.L_19 - .L_18)
.L_18:
        /*0064*/ 	.word	0x00000008
.L_19:


//--------------------- .nv.callgraph             --------------------------
	.section	.nv.callgraph,"",@"SHT_CUDA_CALLGRAPH"
	.align	4
	.sectionentsize	8
	.align		4
        /*0000*/ 	.word	0x00000000
	.align		4
        /*0004*/ 	.word	0xffffffff
	.align		4
        /*0008*/ 	.word	0x00000000
	.align		4
        /*000c*/ 	.word	0xfffffffe
	.align		4
        /*0010*/ 	.word	0x00000000
	.align		4
        /*0014*/ 	.word	0xfffffffd
	.align		4
        /*0018*/ 	.word	0x00000000
	.align		4
        /*001c*/ 	.word	0xfffffffc


//--------------------- .text._Z7kreducePji       --------------------------
	.section	.text._Z7kreducePji,"ax",@progbits
	.align	128
        .global         _Z7kreducePji
        .type           _Z7kreducePji,@function
        .size           _Z7kreducePji,(.L_x_4 - _Z7kreducePji)
        .other          _Z7kreducePji,@"STO_CUDA_ENTRY STV_DEFAULT"
_Z7kreducePji:
.text._Z7kreducePji:
[----:B------:R-:W-:Y:S08]  /*0000*/  LDC R1, c[0x0][0x37c] ;  /* 0x0000df00ff017b82 */ /* 0x000ff00000000800 */
[----:B------:R-:W0:Y:S02]  /*0010*/  LDC R0, c[0x0][0x388] ;  /* 0x0000e200ff007b82 */ /* 0x000e240000000800 */
[----:B0-----:R-:W-:-:S13]  /*0020*/  ISETP.GE.AND P0, PT, R0, 0x2, PT ;  /* 0x000000020000780c */ /* 0x001fda0003f06270 */
[----:B------:R-:W-:Y:S05]  /*0030*/  @!P0 EXIT ;  /* 0x000000000000894d */ /* 0x000fea0003800000 */
[----:B------:R-:W0:Y:S01]  /*0040*/  S2R R9, SR_TID.X ;  /* 0x0000000000097919 */ /* 0x000e220000002100 */
[----:B------:R-:W0:Y:S01]  /*0050*/  LDC.64 R2, c[0x0][0x380] ;  /* 0x0000e000ff027b82 */ /* 0x000e220000000a00 */
[----:B------:R-:W1:Y:S01]  /*0060*/  LDCU UR6, c[0x0][0x388] ;  /* 0x00007100ff0677ac */ /* 0x000e620008000800 */
[----:B------:R-:W2:Y:S01]  /*0070*/  LDCU.64 UR4, c[0x0][0x358] ;  /* 0x00006b00ff0477ac */ /* 0x000ea20008000a00 */
[----:B------:R-:W3:Y:S01]  /*0080*/  LDCU UR7, c[0x0][0x388] ;  /* 0x00007100ff0777ac */ /* 0x000ee20008000800 */
[----:B-1----:R-:W-:Y:S02]  /*0090*/  IMAD.U32 R0, RZ, RZ, UR6 ;  /* 0x00000006ff007e24 */ /* 0x002fe4000f8e00ff */
[----:B0-23--:R-:W-:-:S07]  /*00a0*/  IMAD.WIDE.U32 R2, R9, 0x4, R2 ;  /* 0x0000000409027825 */ /* 0x00dfce00078e0002 */
.L_x_2:
[----:B------:R-:W-:Y:S01]  /*00b0*/  SHF.R.U32.HI R6, RZ, 0x1, R0 ;  /* 0x00000001ff067819 */ /* 0x000fe20000011600 */
[----:B------:R-:W-:Y:S04]  /*00c0*/  BSSY.RECONVERGENT B0, `(.L_x_0) ;  /* 0x000000a000007945 */ /* 0x000fe80003800200 */
[----:B------:R-:W-:-:S05]  /*00d0*/  IMAD.IADD R4, R6, 0x1, R9 ;  /* 0x0000000106047824 */ /* 0x000fca00078e0209 */
[----:B------:R-:W-:-:S04]  /*00e0*/  ISETP.GE.AND P0, PT, R4, UR7, PT ;  /* 0x0000000704007c0c */ /* 0x000fc8000bf06270 */
[----:B------:R-:W-:-:S13]  /*00f0*/  ISETP.GE.U32.OR P0, PT, R9, R6, P0 ;  /* 0x000000060900720c */ /* 0x000fda0000706470 */
[----:B0-----:R-:W-:Y:S05]  /*0100*/  @P0 BRA `(.L_x_1) ;  /* 0x0000000000140947 */ /* 0x001fea0003800000 */
[----:B------:R-:W-:Y:S01]  /*0110*/  IMAD.WIDE.U32 R4, R6, 0x4, R2 ;  /* 0x0000000406047825 */ /* 0x000fe200078e0002 */
[----:B------:R-:W2:Y:S05]  /*0120*/  LDG.E R7, desc[UR4][R2.64] ;  /* 0x0000000402077981 */ /* 0x000eaa000c1e1900 */
[----:B------:R-:W2:Y:S02]  /*0130*/  LDG.E R4, desc[UR4][R4.64] ;  /* 0x0000000404047981 */ /* 0x000ea4000c1e1900 */
[----:B--2---:R-:W-:-:S05]  /*0140*/  IADD3 R7, PT, PT, R4, R7, RZ ;  /* 0x0000000704077210 */ /* 0x004fca0007ffe0ff */
[----:B------:R0:W-:Y:S02]  /*0150*/  STG.E desc[UR4][R2.64], R7 ;  /* 0x0000000702007986 */ /* 0x0001e4000c101904 */
.L_x_1:
[----:B------:R-:W-:Y:S05]  /*0160*/  BSYNC.RECONVERGENT B0 ;  /* 0x0000000000007941 */ /* 0x000fea0003800200 */
.L_x_0:
[----:B------:R-:W-:Y:S01]  /*0170*/  BAR.SYNC.DEFER_BLOCKING 0x0 ;  /* 0x0000000000007b1d */ /* 0x000fe20000010000 */
[----:B------:R-:W-:Y:S01]  /*0180*/  ISETP.GT.U32.AND P0, PT, R0, 0x3, PT ;  /* 0x000000030000780c */ /* 0x000fe20003f04070 */
[----:B------:R-:W-:-:S12]  /*0190*/  IMAD.MOV.U32 R0, RZ, RZ, R6 ;  /* 0x000000ffff007224 */ /* 0x000fd800078e0006 */
[----:B------:R-:W-:Y:S05]  /*01a0*/  @P0 BRA `(.L_x_2) ;  /* 0xfffffffc00c00947 */ /* 0x000fea000383ffff */
[----:B------:R-:W-:Y:S05]  /*01b0*/  EXIT ;  /* 0x000000000000794d */ /* 0x000fea0003800000 */
.L_x_3:
[----:B------:R-:W-:-:S00]  /*01c0*/  BRA `(.L_x_3) ;  /* 0xfffffffc00fc7947 */ /* 0x000fc0000383ffff */
[----:B------:R-:W-:-:S00]  /*01d0*/  NOP ;  /* 0x0000000000007918 */ /* 0x000fc00000000000 */
        /* <DEDUP_REMOVED lines=10> */
.L_x_4:


//--------------------- .nv.shared.reserved.0     --------------------------
	.section	.nv.shared.reserved.0,"aw",@nobits
	.weak		__nv_reservedSMEM_offset_0_alias
	.size		__nv_reservedSMEM_offset_0_alias, 0, 64
	.other		__nv_reservedSMEM_offset_0_alias,@"STO_CUDA_RESERVED_SHARED STV_DEFAULT"
__nv_reservedSMEM_offset_0_alias:
	.zero		0
	.zero		64


//--------------------- .nv.constant0._Z7kreducePji --------------------------
	.section	.nv.constant0._Z7kreducePji,"a",@progbits
	.sectionflags	@""
	.align	4
.nv.constant0._Z7kreducePji:
	.zero		908


//--------------------- SYMBOLS --------------------------

	.type		.nv.reservedSmem.offset0,@object
	.size		.nv.reservedSmem.offset0,0x4
